//
// Generated by NVIDIA NVVM Compiler
//
// Compiler Build ID: CL-36424714
// Cuda compilation tools, release 13.0, V13.0.88
// Based on NVVM 20.0.0
//

.version 9.0
.target sm_100
.address_size 64

	// .globl	_Z10matrix_sumPiS_S_ii

.visible .entry _Z10matrix_sumPiS_S_ii(
	.param .u64 .ptr .align 1 _Z10matrix_sumPiS_S_ii_param_0,
	.param .u64 .ptr .align 1 _Z10matrix_sumPiS_S_ii_param_1,
	.param .u64 .ptr .align 1 _Z10matrix_sumPiS_S_ii_param_2,
	.param .u32 _Z10matrix_sumPiS_S_ii_param_3,
	.param .u32 _Z10matrix_sumPiS_S_ii_param_4
)
{
	.reg .pred 	%p<4>;
	.reg .b32 	%r<15>;
	.reg .b64 	%rd<11>;

	ld.param.u64 	%rd1, [_Z10matrix_sumPiS_S_ii_param_0];
	ld.param.u64 	%rd2, [_Z10matrix_sumPiS_S_ii_param_1];
	ld.param.u64 	%rd3, [_Z10matrix_sumPiS_S_ii_param_2];
	ld.param.u32 	%r4, [_Z10matrix_sumPiS_S_ii_param_3];
	ld.param.u32 	%r3, [_Z10matrix_sumPiS_S_ii_param_4];
	mov.u32 	%r5, %ctaid.x;
	shl.b32 	%r6, %r5, 5;
	mov.u32 	%r7, %tid.x;
	add.s32 	%r1, %r6, %r7;
	mov.u32 	%r8, %ctaid.y;
	shl.b32 	%r9, %r8, 5;
	mov.u32 	%r10, %tid.y;
	add.s32 	%r2, %r9, %r10;
	setp.ge.s32 	%p1, %r2, %r4;
	setp.ge.s32 	%p2, %r1, %r3;
	or.pred  	%p3, %p1, %p2;
	@%p3 bra 	$L__BB0_2;
	cvta.to.global.u64 	%rd4, %rd1;
	cvta.to.global.u64 	%rd5, %rd2;
	cvta.to.global.u64 	%rd6, %rd3;
	mad.lo.s32 	%r11, %r3, %r2, %r1;
	mul.wide.s32 	%rd7, %r11, 4;
	add.s64 	%rd8, %rd4, %rd7;
	ld.global.u32 	%r12, [%rd8];
	add.s64 	%rd9, %rd5, %rd7;
	ld.global.u32 	%r13, [%rd9];
	add.s32 	%r14, %r13, %r12;
	add.s64 	%rd10, %rd6, %rd7;
	st.global.u32 	[%rd10], %r14;
$L__BB0_2:
	ret;

}


// ===== COMPILED SASS (sm_100) =====

	.target	sm_100

	.elftype	@"ET_EXEC"


//--------------------- .note.nv.tkinfo           --------------------------
	.section	.note.nv.tkinfo,"",@"SHT_NOTE"
	.sectionflags	@"SHF_NOTE_NV_TKINFO"
	.tkinfo
        /*0018*/ 	.word	0x00000002
        /*0030*/ 	.string	""
        /*0030*/ 	.string	"ptxas"
        /*0030*/ 	.string	"Cuda compilation tools, release 13.0, V13.0.88"
        /*0030*/ 	.string	"Build cuda_13.0.r13.0/compiler.36424714_0"
        /*0030*/ 	.string	"-arch sm_100 -m 64 "



//--------------------- .note.nv.cuinfo           --------------------------
	.section	.note.nv.cuinfo,"",@"SHT_NOTE"
	.sectionflags	@"SHF_NOTE_NV_CUINFO"
        /*0018*/ 	.short	0x0002
        /*001a*/ 	.short	0x0064
        /*001c*/ 	.short	0x0082
	.zero		2


//--------------------- .nv.info                  --------------------------
	.section	.nv.info,"",@"SHT_CUDA_INFO"
	.align	4


	//----- nvinfo : EIATTR_REGCOUNT
	.align		4
        /*0000*/ 	.byte	0x04, 0x2f
        /*0002*/ 	.short	(.L_1 - .L_0)
	.align		4
.L_0:
        /*0004*/ 	.word	index@(_Z10matrix_sumPiS_S_ii)
        /*0008*/ 	.word	0x0000000c


	//----- nvinfo : EIATTR_FRAME_SIZE
	.align		4
.L_1:
        /*000c*/ 	.byte	0x04, 0x11
        /*000e*/ 	.short	(.L_3 - .L_2)
	.align		4
.L_2:
        /*0010*/ 	.word	index@(_Z10matrix_sumPiS_S_ii)
        /*0014*/ 	.word	0x00000000


	//----- nvinfo : EIATTR_MIN_STACK_SIZE
	.align		4
.L_3:
        /*0018*/ 	.byte	0x04, 0x12
        /*001a*/ 	.short	(.L_5 - .L_4)
	.align		4
.L_4:
        /*001c*/ 	.word	index@(_Z10matrix_sumPiS_S_ii)
        /*0020*/ 	.word	0x00000000
.L_5:


//--------------------- .nv.compat                --------------------------
	.section	.nv.compat,"",@"SHT_CUDA_COMPAT_INFO"
	.align	4
        /*0000*/ 	.byte	0x02, 0x09, 0x00, 0x00, 0x02, 0x02, 0x01, 0x00, 0x02, 0x05, 0x05, 0x00, 0x03, 0x07, 0x01, 0x01
        /*0010*/ 	.byte	0x02, 0x03, 0x00, 0x00, 0x02, 0x06, 0x01, 0x00, 0x04, 0x0b, 0x08, 0x00, 0x09, 0x00, 0x00, 0x00
        /*0020*/ 	.byte	0x00, 0x00, 0x00, 0x00


//--------------------- .nv.info._Z10matrix_sumPiS_S_ii --------------------------
	.section	.nv.info._Z10matrix_sumPiS_S_ii,"",@"SHT_CUDA_INFO"
	.sectionflags	@""
	.align	4


	//----- nvinfo : EIATTR_CUDA_API_VERSION
	.align		4
        /*0000*/ 	.byte	0x04, 0x37
        /*0002*/ 	.short	(.L_7 - .L_6)
.L_6:
        /*0004*/ 	.word	0x00000082


	//----- nvinfo : EIATTR_KPARAM_INFO
	.align		4
.L_7:
        /*0008*/ 	.byte	0x04, 0x17
        /*000a*/ 	.short	(.L_9 - .L_8)
.L_8:
        /*000c*/ 	.word	0x00000000
        /*0010*/ 	.short	0x0004
        /*0012*/ 	.short	0x001c
        /*0014*/ 	.byte	0x00, 0xf0, 0x11, 0x00


	//----- nvinfo : EIATTR_KPARAM_INFO
	.align		4
.L_9:
        /*0018*/ 	.byte	0x04, 0x17
        /*001a*/ 	.short	(.L_11 - .L_10)
.L_10:
        /*001c*/ 	.word	0x00000000
        /*0020*/ 	.short	0x0003
        /*0022*/ 	.short	0x0018
        /*0024*/ 	.byte	0x00, 0xf0, 0x11, 0x00


	//----- nvinfo : EIATTR_KPARAM_INFO
	.align		4
.L_11:
        /*0028*/ 	.byte	0x04, 0x17
        /*002a*/ 	.short	(.L_13 - .L_12)
.L_12:
        /*002c*/ 	.word	0x00000000
        /*0030*/ 	.short	0x0002
        /*0032*/ 	.short	0x0010
        /*0034*/ 	.byte	0x00, 0xf5, 0x21, 0x00


	//----- nvinfo : EIATTR_KPARAM_INFO
	.align		4
.L_13:
        /*0038*/ 	.byte	0x04, 0x17
        /*003a*/ 	.short	(.L_15 - .L_14)
.L_14:
        /*003c*/ 	.word	0x00000000
        /*0040*/ 	.short	0x0001
        /*0042*/ 	.short	0x0008
        /*0044*/ 	.byte	0x00, 0xf5, 0x21, 0x00


	//----- nvinfo : EIATTR_KPARAM_INFO
	.align		4
.L_15:
        /*0048*/ 	.byte	0x04, 0x17
        /*004a*/ 	.short	(.L_17 - .L_16)
.L_16:
        /*004c*/ 	.word	0x00000000
        /*0050*/ 	.short	0x0000
        /*0052*/ 	.short	0x0000
        /*0054*/ 	.byte	0x00, 0xf5, 0x21, 0x00


	//----- nvinfo : EIATTR_SPARSE_MMA_MASK
	.align		4
.L_17:
        /*0058*/ 	.byte	0x03, 0x50
        /*005a*/ 	.short	0x0000


	//----- nvinfo : EIATTR_MAXREG_COUNT
	.align		4
        /*005c*/ 	.byte	0x03, 0x1b
        /*005e*/ 	.short	0x00ff


	//----- nvinfo : EIATTR_MERCURY_ISA_VERSION
	.align		4
        /*0060*/ 	.byte	0x03, 0x5f
        /*0062*/ 	.short	0x0101


	//----- nvinfo : EIATTR_VRC_CTA_INIT_COUNT
	.align		4
        /*0064*/ 	.byte	0x02, 0x4a
	.zero		1
	.zero		1


	//----- nvinfo : EIATTR_EXIT_INSTR_OFFSETS
	.align		4
        /*0068*/ 	.byte	0x04, 0x1c
        /*006a*/ 	.short	(.L_19 - .L_18)


	//   ....[0]....
.L_18:
        /*006c*/ 	.word	0x000000a0


	//   ....[1]....
        /*0070*/ 	.word	0x00000170


	//----- nvinfo : EIATTR_CBANK_PARAM_SIZE
	.align		4
.L_19:
        /*0074*/ 	.byte	0x03, 0x19
        /*0076*/ 	.short	0x0020


	//----- nvinfo : EIATTR_PARAM_CBANK
	.align		4
        /*0078*/ 	.byte	0x04, 0x0a
        /*007a*/ 	.short	(.L_21 - .L_20)
	.align		4
.L_20:
        /*007c*/ 	.word	index@(.nv.constant0._Z10matrix_sumPiS_S_ii)
        /*0080*/ 	.short	0x0380
        /*0082*/ 	.short	0x0020


	//----- nvinfo : EIATTR_SW_WAR
	.align		4
.L_21:
        /*0084*/ 	.byte	0x04, 0x36
        /*0086*/ 	.short	(.L_23 - .L_22)
.L_22:
        /*0088*/ 	.word	0x00000008
.L_23:


//--------------------- .nv.callgraph             --------------------------
	.section	.nv.callgraph,"",@"SHT_CUDA_CALLGRAPH"
	.align	4
	.sectionentsize	8
	.align		4
        /*0000*/ 	.word	0x00000000
	.align		4
        /*0004*/ 	.word	0xffffffff
	.align		4
        /*0008*/ 	.word	0x00000000
	.align		4
        /*000c*/ 	.word	0xfffffffe
	.align		4
        /*0010*/ 	.word	0x00000000
	.align		4
        /*0014*/ 	.word	0xfffffffd
	.align		4
        /*0018*/ 	.word	0x00000000
	.align		4
        /*001c*/ 	.word	0xfffffffc


//--------------------- .text._Z10matrix_sumPiS_S_ii --------------------------
	.section	.text._Z10matrix_sumPiS_S_ii,"ax",@progbits
	.align	128
        .global         _Z10matrix_sumPiS_S_ii
        .type           _Z10matrix_sumPiS_S_ii,@function
        .size           _Z10matrix_sumPiS_S_ii,(.L_x_1 - _Z10matrix_sumPiS_S_ii)
        .other          _Z10matrix_sumPiS_S_ii,@"STO_CUDA_ENTRY STV_DEFAULT"
_Z10matrix_sumPiS_S_ii:
.text._Z10matrix_sumPiS_S_ii:
[----:B------:R-:W-:Y:S01]  /*0000*/  LDC R1, c[0x0][0x37c] ;  /* 0x0000df00ff017b82 */ /* 0x000fe20000000800 */
[----:B------:R-:W0:Y:S01]  /*0010*/  S2R R0, SR_CTAID.X ;  /* 0x0000000000007919 */ /* 0x000e220000002500 */
[----:B------:R-:W1:Y:S01]  /*0020*/  LDCU.64 UR6, c[0x0][0x398] ;  /* 0x00007300ff0677ac */ /* 0x000e620008000a00 */
[----:B------:R-:W0:Y:S01]  /*0030*/  S2R R3, SR_TID.X ;  /* 0x0000000000037919 */ /* 0x000e220000002100 */
[----:B------:R-:W2:Y:S01]  /*0040*/  S2R R7, SR_CTAID.Y ;  /* 0x0000000000077919 */ /* 0x000ea20000002600 */
[----:B------:R-:W2:Y:S01]  /*0050*/  S2R R2, SR_TID.Y ;  /* 0x0000000000027919 */ /* 0x000ea20000002200 */
[----:B0-----:R-:W-:-:S04]  /*0060*/  LEA R0, R0, R3, 0x5 ;  /* 0x0000000300007211 */ /* 0x001fc800078e28ff */
[----:B-1----:R-:W-:Y:S02]  /*0070*/  ISETP.GE.AND P0, PT, R0, UR7, PT ;  /* 0x0000000700007c0c */ /* 0x002fe4000bf06270 */
[----:B--2---:R-:W-:-:S04]  /*0080*/  LEA R7, R7, R2, 0x5 ;  /* 0x0000000207077211 */ /* 0x004fc800078e28ff */
[----:B------:R-:W-:-:S13]  /*0090*/  ISETP.GE.OR P0, PT, R7, UR6, P0 ;  /* 0x0000000607007c0c */ /* 0x000fda0008706670 */
[----:B------:R-:W-:Y:S05]  /*00a0*/  @P0 EXIT ;  /* 0x000000000000094d */ /* 0x000fea0003800000 */
[----:B------:R-:W0:Y:S01]  /*00b0*/  LDC.64 R2, c[0x0][0x380] ;  /* 0x0000e000ff027b82 */ /* 0x000e220000000a00 */
[----:B------:R-:W1:Y:S01]  /*00c0*/  LDCU.64 UR4, c[0x0][0x358] ;  /* 0x00006b00ff0477ac */ /* 0x000e620008000a00 */
[----:B------:R-:W-:-:S06]  /*00d0*/  IMAD R9, R7, UR7, R0 ;  /* 0x0000000707097c24 */ /* 0x000fcc000f8e0200 */
[----:B------:R-:W2:Y:S08]  /*00e0*/  LDC.64 R4, c[0x0][0x388] ;  /* 0x0000e200ff047b82 */ /* 0x000eb00000000a00 */
[----:B------:R-:W3:Y:S01]  /*00f0*/  LDC.64 R6, c[0x0][0x390] ;  /* 0x0000e400ff067b82 */ /* 0x000ee20000000a00 */
[----:B0-----:R-:W-:-:S06]  /*0100*/  IMAD.WIDE R2, R9, 0x4, R2 ;  /* 0x0000000409027825 */ /* 0x001fcc00078e0202 */
[----:B-1----:R-:W4:Y:S01]  /*0110*/  LDG.E R2, desc[UR4][R2.64] ;  /* 0x0000000402027981 */ /* 0x002f22000c1e1900 */
[----:B--2---:R-:W-:-:S06]  /*0120*/  IMAD.WIDE R4, R9, 0x4, R4 ;  /* 0x0000000409047825 */ /* 0x004fcc00078e0204 */
[----:B------:R-:W4:Y:S01]  /*0130*/  LDG.E R5, desc[UR4][R4.64] ;  /* 0x0000000404057981 */ /* 0x000f22000c1e1900 */
[----:B---3--:R-:W-:Y:S01]  /*0140*/  IMAD.WIDE R6, R9, 0x4, R6 ;  /* 0x0000000409067825 */ /* 0x008fe200078e0206 */
[----:B----4-:R-:W-:-:S05]  /*0150*/  IADD3 R9, PT, PT, R2, R5, RZ ;  /* 0x0000000502097210 */ /* 0x010fca0007ffe0ff */
[----:B------:R-:W-:Y:S01]  /*0160*/  STG.E desc[UR4][R6.64], R9 ;  /* 0x0000000906007986 */ /* 0x000fe2000c101904 */
[----:B------:R-:W-:Y:S05]  /*0170*/  EXIT ;  /* 0x000000000000794d */ /* 0x000fea0003800000 */
.L_x_0:
[----:B------:R-:W-:-:S00]  /*0180*/  BRA `(.L_x_0) ;  /* 0xfffffffc00fc7947 */ /* 0x000fc0000383ffff */
[----:B------:R-:W-:-:S00]  /*0190*/  NOP ;  /* 0x0000000000007918 */ /* 0x000fc00000000000 */
        /* <DEDUP_REMOVED lines=14> */
.L_x_1:


//--------------------- .nv.shared.reserved.0     --------------------------
	.section	.nv.shared.reserved.0,"aw",@nobits
	.weak		__nv_reservedSMEM_offset_0_alias
	.size		__nv_reservedSMEM_offset_0_alias, 0, 64
	.other		__nv_reservedSMEM_offset_0_alias,@"STO_CUDA_RESERVED_SHARED STV_DEFAULT"
__nv_reservedSMEM_offset_0_alias:
	.zero		0
	.zero		64


//--------------------- .nv.constant0._Z10matrix_sumPiS_S_ii --------------------------
	.section	.nv.constant0._Z10matrix_sumPiS_S_ii,"a",@progbits
	.sectionflags	@""
	.align	4
.nv.constant0._Z10matrix_sumPiS_S_ii:
	.zero		928


//--------------------- SYMBOLS --------------------------

	.type		.nv.reservedSmem.offset0,@object
	.size		.nv.reservedSmem.offset0,0x4
